	.headerflags	@"EF_CUDA_TEXMODE_UNIFIED EF_CUDA_64BIT_ADDRESS EF_CUDA_ACCELERATORS EF_CUDA_SM90 EF_CUDA_VIRTUAL_SM(EF_CUDA_SM90)"
	.elftype	@"ET_EXEC"


//--------------------- .nv.info                  --------------------------
	.section	.nv.info,"",@"SHT_CUDA_INFO"
	.align	4


	//----- nvinfo : EIATTR_REGCOUNT
	.align		4
        /*0000*/ 	.byte	0x04, 0x2f
        /*0002*/ 	.short	(.L_3 - .L_2)
	.align		4
.L_2:
        /*0004*/ 	.word	index@(triton_poi_fused__native_batch_norm_legit_no_training__prelu_kernel_cat_30)
        /*0008*/ 	.word	0x00000020


	//----- nvinfo : EIATTR_MIN_STACK_SIZE
	.align		4
.L_3:
        /*000c*/ 	.byte	0x04, 0x12
        /*000e*/ 	.short	(.L_5 - .L_4)
	.align		4
.L_4:
        /*0010*/ 	.word	index@(triton_poi_fused__native_batch_norm_legit_no_training__prelu_kernel_cat_30)
        /*0014*/ 	.word	0x00000000


	//----- nvinfo : EIATTR_FRAME_SIZE
	.align		4
.L_5:
        /*0018*/ 	.byte	0x04, 0x11
        /*001a*/ 	.short	(.L_7 - .L_6)
	.align		4
.L_6:
        /*001c*/ 	.word	index@(triton_poi_fused__native_batch_norm_legit_no_training__prelu_kernel_cat_30)
        /*0020*/ 	.word	0x00000000


	//----- nvinfo : EIATTR_MIN_STACK_SIZE
	.align		4
.L_7:
        /*0024*/ 	.byte	0x04, 0x12
        /*0026*/ 	.short	(.L_9 - .L_8)
	.align		4
.L_8:
        /*0028*/ 	.word	index@(triton_poi_fused__native_batch_norm_legit_no_training__prelu_kernel_cat_30)
        /*002c*/ 	.word	0x00000000
.L_9:


//--------------------- .nv.info.triton_poi_fused__native_batch_norm_legit_no_training__prelu_kernel_cat_30 --------------------------
	.section	.nv.info.triton_poi_fused__native_batch_norm_legit_no_training__prelu_kernel_cat_30,"",@"SHT_CUDA_INFO"
	.sectionflags	@""
	.align	4


	//----- nvinfo : EIATTR_CUDA_API_VERSION
	.align		4
        /*0000*/ 	.byte	0x04, 0x37
        /*0002*/ 	.short	(.L_11 - .L_10)
.L_10:
        /*0004*/ 	.word	0x0000007c


	//----- nvinfo : EIATTR_KPARAM_INFO
	.align		4
.L_11:
        /*0008*/ 	.byte	0x04, 0x17
        /*000a*/ 	.short	(.L_13 - .L_12)
.L_12:
        /*000c*/ 	.word	0x00000000
        /*0010*/ 	.short	0x000c
        /*0012*/ 	.short	0x0060
        /*0014*/ 	.byte	0x00, 0xf0, 0x11, 0x00


	//----- nvinfo : EIATTR_KPARAM_INFO
	.align		4
.L_13:
        /*0018*/ 	.byte	0x04, 0x17
        /*001a*/ 	.short	(.L_15 - .L_14)
.L_14:
        /*001c*/ 	.word	0x00000000
        /*0020*/ 	.short	0x000b
        /*0022*/ 	.short	0x0058
        /*0024*/ 	.byte	0x00, 0xf4, 0x21, 0x00


	//----- nvinfo : EIATTR_KPARAM_INFO
	.align		4
.L_15:
        /*0028*/ 	.byte	0x04, 0x17
        /*002a*/ 	.short	(.L_17 - .L_16)
.L_16:
        /*002c*/ 	.word	0x00000000
        /*0030*/ 	.short	0x000a
        /*0032*/ 	.short	0x0050
        /*0034*/ 	.byte	0x00, 0xf4, 0x21, 0x00


	//----- nvinfo : EIATTR_KPARAM_INFO
	.align		4
.L_17:
        /*0038*/ 	.byte	0x04, 0x17
        /*003a*/ 	.short	(.L_19 - .L_18)
.L_18:
        /*003c*/ 	.word	0x00000000
        /*0040*/ 	.short	0x0009
        /*0042*/ 	.short	0x0048
        /*0044*/ 	.byte	0x00, 0xf4, 0x21, 0x00


	//----- nvinfo : EIATTR_KPARAM_INFO
	.align		4
.L_19:
        /*0048*/ 	.byte	0x04, 0x17
        /*004a*/ 	.short	(.L_21 - .L_20)
.L_20:
        /*004c*/ 	.word	0x00000000
        /*0050*/ 	.short	0x0008
        /*0052*/ 	.short	0x0040
        /*0054*/ 	.byte	0x00, 0xf4, 0x21, 0x00


	//----- nvinfo : EIATTR_KPARAM_INFO
	.align		4
.L_21:
        /*0058*/ 	.byte	0x04, 0x17
        /*005a*/ 	.short	(.L_23 - .L_22)
.L_22:
        /*005c*/ 	.word	0x00000000
        /*0060*/ 	.short	0x0007
        /*0062*/ 	.short	0x0038
        /*0064*/ 	.byte	0x00, 0xf4, 0x21, 0x00


	//----- nvinfo : EIATTR_KPARAM_INFO
	.align		4
.L_23:
        /*0068*/ 	.byte	0x04, 0x17
        /*006a*/ 	.short	(.L_25 - .L_24)
.L_24:
        /*006c*/ 	.word	0x00000000
        /*0070*/ 	.short	0x0006
        /*0072*/ 	.short	0x0030
        /*0074*/ 	.byte	0x00, 0xf4, 0x21, 0x00


	//----- nvinfo : EIATTR_KPARAM_INFO
	.align		4
.L_25:
        /*0078*/ 	.byte	0x04, 0x17
        /*007a*/ 	.short	(.L_27 - .L_26)
.L_26:
        /*007c*/ 	.word	0x00000000
        /*0080*/ 	.short	0x0005
        /*0082*/ 	.short	0x0028
        /*0084*/ 	.byte	0x00, 0xf4, 0x21, 0x00


	//----- nvinfo : EIATTR_KPARAM_INFO
	.align		4
.L_27:
        /*0088*/ 	.byte	0x04, 0x17
        /*008a*/ 	.short	(.L_29 - .L_28)
.L_28:
        /*008c*/ 	.word	0x00000000
        /*0090*/ 	.short	0x0004
        /*0092*/ 	.short	0x0020
        /*0094*/ 	.byte	0x00, 0xf4, 0x21, 0x00


	//----- nvinfo : EIATTR_KPARAM_INFO
	.align		4
.L_29:
        /*0098*/ 	.byte	0x04, 0x17
        /*009a*/ 	.short	(.L_31 - .L_30)
.L_30:
        /*009c*/ 	.word	0x00000000
        /*00a0*/ 	.short	0x0003
        /*00a2*/ 	.short	0x0018
        /*00a4*/ 	.byte	0x00, 0xf4, 0x21, 0x00


	//----- nvinfo : EIATTR_KPARAM_INFO
	.align		4
.L_31:
        /*00a8*/ 	.byte	0x04, 0x17
        /*00aa*/ 	.short	(.L_33 - .L_32)
.L_32:
        /*00ac*/ 	.word	0x00000000
        /*00b0*/ 	.short	0x0002
        /*00b2*/ 	.short	0x0010
        /*00b4*/ 	.byte	0x00, 0xf4, 0x21, 0x00


	//----- nvinfo : EIATTR_KPARAM_INFO
	.align		4
.L_33:
        /*00b8*/ 	.byte	0x04, 0x17
        /*00ba*/ 	.short	(.L_35 - .L_34)
.L_34:
        /*00bc*/ 	.word	0x00000000
        /*00c0*/ 	.short	0x0001
        /*00c2*/ 	.short	0x0008
        /*00c4*/ 	.byte	0x00, 0xf4, 0x21, 0x00


	//----- nvinfo : EIATTR_KPARAM_INFO
	.align		4
.L_35:
        /*00c8*/ 	.byte	0x04, 0x17
        /*00ca*/ 	.short	(.L_37 - .L_36)
.L_36:
        /*00cc*/ 	.word	0x00000000
        /*00d0*/ 	.short	0x0000
        /*00d2*/ 	.short	0x0000
        /*00d4*/ 	.byte	0x00, 0xf4, 0x21, 0x00


	//----- nvinfo : EIATTR_SPARSE_MMA_MASK
	.align		4
.L_37:
        /*00d8*/ 	.byte	0x03, 0x50
        /*00da*/ 	.short	0x0000


	//----- nvinfo : EIATTR_MAXREG_COUNT
	.align		4
        /*00dc*/ 	.byte	0x03, 0x1b
        /*00de*/ 	.short	0x00ff


	//----- nvinfo : EIATTR_EXIT_INSTR_OFFSETS
	.align		4
        /*00e0*/ 	.byte	0x04, 0x1c
        /*00e2*/ 	.short	(.L_39 - .L_38)


	//   ....[0]....
.L_38:
        /*00e4*/ 	.word	0x00000da0


	//----- nvinfo : EIATTR_REQNTID
	.align		4
.L_39:
        /*00e8*/ 	.byte	0x04, 0x10
        /*00ea*/ 	.short	(.L_41 - .L_40)
.L_40:
        /*00ec*/ 	.word	0x00000080
        /*00f0*/ 	.word	0x00000001
        /*00f4*/ 	.word	0x00000001


	//----- nvinfo : EIATTR_CBANK_PARAM_SIZE
	.align		4
.L_41:
        /*00f8*/ 	.byte	0x03, 0x19
        /*00fa*/ 	.short	0x0064


	//----- nvinfo : EIATTR_PARAM_CBANK
	.align		4
        /*00fc*/ 	.byte	0x04, 0x0a
        /*00fe*/ 	.short	(.L_43 - .L_42)
	.align		4
.L_42:
        /*0100*/ 	.word	index@(.nv.constant0.triton_poi_fused__native_batch_norm_legit_no_training__prelu_kernel_cat_30)
        /*0104*/ 	.short	0x0210
        /*0106*/ 	.short	0x0064


	//----- nvinfo : EIATTR_SW_WAR
	.align		4
.L_43:
        /*0108*/ 	.byte	0x04, 0x36
        /*010a*/ 	.short	(.L_45 - .L_44)
.L_44:
        /*010c*/ 	.word	0x00000008
.L_45:


//--------------------- .nv.callgraph             --------------------------
	.section	.nv.callgraph,"",@"SHT_CUDA_CALLGRAPH"
	.align	4
	.sectionentsize	8
	.align		4
        /*0000*/ 	.word	0x00000000
	.align		4
        /*0004*/ 	.word	0xffffffff
	.align		4
        /*0008*/ 	.word	0x00000000
	.align		4
        /*000c*/ 	.word	0xfffffffe
	.align		4
        /*0010*/ 	.word	0x00000000
	.align		4
        /*0014*/ 	.word	0xfffffffd
	.align		4
        /*0018*/ 	.word	0x00000000
	.align		4
        /*001c*/ 	.word	0xfffffffc


//--------------------- .nv.constant4             --------------------------
	.section	.nv.constant4,"a",@progbits
	.align	8
	.align		8
.nv.constant4:
        /*0000*/ 	.dword	_$_str
	.align		8
        /*0008*/ 	.dword	_$_str_$_2


//--------------------- .text.triton_poi_fused__native_batch_norm_legit_no_training__prelu_kernel_cat_30 --------------------------
	.section	.text.triton_poi_fused__native_batch_norm_legit_no_training__prelu_kernel_cat_30,"ax",@progbits
	.align	128
        .global         triton_poi_fused__native_batch_norm_legit_no_training__prelu_kernel_cat_30
        .type           triton_poi_fused__native_batch_norm_legit_no_training__prelu_kernel_cat_30,@function
        .size           triton_poi_fused__native_batch_norm_legit_no_training__prelu_kernel_cat_30,(.L_x_1 - triton_poi_fused__native_batch_norm_legit_no_training__prelu_kernel_cat_30)
        .other          triton_poi_fused__native_batch_norm_legit_no_training__prelu_kernel_cat_30,@"STO_CUDA_ENTRY STV_DEFAULT"
triton_poi_fused__native_batch_norm_legit_no_training__prelu_kernel_cat_30:
.text.triton_poi_fused__native_batch_norm_legit_no_training__prelu_kernel_cat_30:
[----:B------:R-:W-:Y:S01]  /*0000*/  LDC R1, c[0x0][0x28] ;  /* 0x00000a00ff017b82 */ /* 0x000fe20000000800 */
[----:B------:R-:W1:Y:S01]  /*0010*/  S2R R0, SR_TID.X ;  /* 0x0000000000007919 */ /* 0x000e620000002100 */
[----:B------:R-:W-:Y:S01]  /*0020*/  ULDC.64 UR4, c[0x0][0x238] ;  /* 0x00008e0000047ab9 */ /* 0x000fe20000000a00 */
[----:B------:R-:W-:Y:S02]  /*0030*/  CS2R R16, SRZ ;  /* 0x0000000000107805 */ /* 0x000fe4000001ff00 */
[----:B------:R-:W-:Y:S01]  /*0040*/  CS2R R18, SRZ ;  /* 0x0000000000127805 */ /* 0x000fe2000001ff00 */
[----:B------:R-:W2:Y:S01]  /*0050*/  S2R R3, SR_CTAID.X ;  /* 0x0000000000037919 */ /* 0x000ea20000002500 */
[----:B------:R-:W-:Y:S01]  /*0060*/  ULDC.64 UR6, c[0x0][0x228] ;  /* 0x00008a0000067ab9 */ /* 0x000fe20000000a00 */
[----:B------:R-:W-:Y:S02]  /*0070*/  CS2R R20, SRZ ;  /* 0x0000000000147805 */ /* 0x000fe4000001ff00 */
[----:B------:R-:W-:Y:S01]  /*0080*/  CS2R R22, SRZ ;  /* 0x0000000000167805 */ /* 0x000fe2000001ff00 */
[----:B------:R-:W3:Y:S01]  /*0090*/  LDC.64 R28, c[0x0][0x218] ;  /* 0x00008600ff1c7b82 */ /* 0x000ee20000000a00 */
[----:B-1----:R-:W-:Y:S01]  /*00a0*/  IMAD.SHL.U32 R0, R0, 0x4, RZ ;  /* 0x0000000400007824 */ /* 0x002fe200078e00ff */
[----:B--2---:R-:W-:-:S04]  /*00b0*/  SHF.R.S32.HI R5, RZ, 0x16, R3 ;  /* 0x00000016ff057819 */ /* 0x004fc80000011403 */
[----:B------:R-:W-:Y:S02]  /*00c0*/  LOP3.LUT R0, R0, 0x1fc, RZ, 0xc0, !PT ;  /* 0x000001fc00007812 */ /* 0x000fe400078ec0ff */
[----:B------:R-:W-:-:S03]  /*00d0*/  SGXT R5, R5, 0x1 ;  /* 0x000000010505781a */ /* 0x000fc60000000200 */
[----:B------:R-:W-:-:S05]  /*00e0*/  IMAD R0, R3, 0x200, R0 ;  /* 0x0000020003007824 */ /* 0x000fca00078e0200 */
[----:B------:R-:W-:Y:S02]  /*00f0*/  SHF.R.S32.HI R3, RZ, 0x1f, R0 ;  /* 0x0000001fff037819 */ /* 0x000fe40000011400 */
[-C--:B------:R-:W-:Y:S02]  /*0100*/  LEA.HI R2, R5, R0.reuse, RZ, 0xe ;  /* 0x0000000005027211 */ /* 0x080fe400078f70ff */
[----:B------:R-:W-:Y:S02]  /*0110*/  LEA.HI R3, R3, R0, RZ, 0x8 ;  /* 0x0000000003037211 */ /* 0x000fe400078f40ff */
[----:B------:R-:W-:Y:S02]  /*0120*/  SHF.R.S32.HI R4, RZ, 0xe, R2 ;  /* 0x0000000eff047819 */ /* 0x000fe40000011402 */
[----:B------:R-:W-:Y:S02]  /*0130*/  LOP3.LUT R5, R3, 0xffffff00, RZ, 0xc0, !PT ;  /* 0xffffff0003057812 */ /* 0x000fe400078ec0ff */
[----:B------:R-:W-:-:S02]  /*0140*/  SHF.R.S32.HI R3, RZ, 0x8, R3 ;  /* 0x00000008ff037819 */ /* 0x000fc40000011403 */
[----:B------:R-:W-:Y:S01]  /*0150*/  IADD3 R2, R0, -R5, RZ ;  /* 0x8000000500027210 */ /* 0x000fe20007ffe0ff */
[----:B------:R-:W-:Y:S02]  /*0160*/  IMAD.SHL.U32 R5, R4, 0x80, RZ ;  /* 0x0000008004057824 */ /* 0x000fe400078e00ff */
[----:B------:R-:W-:Y:S01]  /*0170*/  IMAD.SHL.U32 R3, R3, 0x80, RZ ;  /* 0x0000008003037824 */ /* 0x000fe200078e00ff */
[----:B------:R-:W-:Y:S02]  /*0180*/  SHF.R.S32.HI R8, RZ, 0x1f, R2 ;  /* 0x0000001fff087819 */ /* 0x000fe40000011402 */
[----:B------:R-:W-:Y:S02]  /*0190*/  IADD3 R6, P0, R2, R5, RZ ;  /* 0x0000000502067210 */ /* 0x000fe40007f1e0ff */
[----:B------:R-:W-:Y:S02]  /*01a0*/  ISETP.GT.AND P1, PT, R2, 0x7f, PT ;  /* 0x0000007f0200780c */ /* 0x000fe40003f24270 */
[----:B------:R-:W-:-:S02]  /*01b0*/  LEA.HI.X.SX32 R5, R5, R8, 0x1, P0 ;  /* 0x0000000805057211 */ /* 0x000fc400000f0eff */
[----:B------:R-:W-:-:S04]  /*01c0*/  LEA R4, P0, R6, UR4, 0x2 ;  /* 0x0000000406047c11 */ /* 0x000fc8000f8010ff */
[----:B------:R-:W-:Y:S01]  /*01d0*/  LEA.HI.X R5, R6, UR5, R5, 0x2, P0 ;  /* 0x0000000506057c11 */ /* 0x000fe200080f1405 */
[----:B------:R-:W-:Y:S01]  /*01e0*/  ULDC.64 UR4, c[0x0][0x208] ;  /* 0x0000820000047ab9 */ /* 0x000fe20000000a00 */
[----:B------:R-:W-:Y:S01]  /*01f0*/  IADD3 R11, P0, R2, R3, RZ ;  /* 0x00000003020b7210 */ /* 0x000fe20007f1e0ff */
[----:B------:R-:W1:Y:S02]  /*0200*/  LDC.64 R6, c[0x0][0x230] ;  /* 0x00008c00ff067b82 */ /* 0x000e640000000a00 */
[----:B------:R2:W4:Y:S01]  /*0210*/  @P1 LDG.E.EL.128 R16, desc[UR4][R4.64+-0x200] ;  /* 0xfffe000404101981 */ /* 0x000522000c2e1d00 */
[----:B------:R-:W-:Y:S02]  /*0220*/  LEA.HI.X.SX32 R8, R3, R8, 0x1, P0 ;  /* 0x0000000803087211 */ /* 0x000fe400000f0eff */
[C---:B------:R-:W-:Y:S02]  /*0230*/  SHF.L.U32 R10, R11.reuse, 0x2, RZ ;  /* 0x000000020b0a7819 */ /* 0x040fe400000006ff */
[----:B------:R-:W-:-:S02]  /*0240*/  SHF.L.U64.HI R11, R11, 0x2, R8 ;  /* 0x000000020b0b7819 */ /* 0x000fc40000010208 */
[----:B------:R-:W-:Y:S01]  /*0250*/  IADD3 R8, P0, R10, UR6, RZ ;  /* 0x000000060a087c10 */ /* 0x000fe2000ff1e0ff */
[----:B--2---:R-:W2:Y:S03]  /*0260*/  LDC.64 R4, c[0x0][0x248] ;  /* 0x00009200ff047b82 */ /* 0x004ea60000000a00 */
[----:B------:R-:W-:Y:S02]  /*0270*/  IADD3.X R9, R11, UR7, RZ, P0, !PT ;  /* 0x000000070b097c10 */ /* 0x000fe400087fe4ff */
[----:B------:R-:W-:Y:S02]  /*0280*/  CS2R R24, SRZ ;  /* 0x0000000000187805 */ /* 0x000fe4000001ff00 */
[----:B------:R-:W-:Y:S01]  /*0290*/  CS2R R26, SRZ ;  /* 0x00000000001a7805 */ /* 0x000fe2000001ff00 */
[----:B------:R-:W-:Y:S01]  /*02a0*/  ULDC.64 UR6, c[0x0][0x220] ;  /* 0x0000880000067ab9 */ /* 0x000fe20000000a00 */
[----:B------:R5:W4:Y:S01]  /*02b0*/  @P1 LDG.E.EL.128 R20, desc[UR4][R8.64+-0x200] ;  /* 0xfffe000408141981 */ /* 0x000b22000c2e1d00 */
[----:B-1----:R-:W-:Y:S01]  /*02c0*/  IMAD.WIDE R14, R2, 0x4, R6 ;  /* 0x00000004020e7825 */ /* 0x002fe200078e0206 */
[----:B------:R-:W-:-:S04]  /*02d0*/  IADD3 R6, P0, R10, UR6, RZ ;  /* 0x000000060a067c10 */ /* 0x000fc8000ff1e0ff */
[----:B------:R1:W4:Y:S01]  /*02e0*/  @P1 LDG.E.EL.128 R24, desc[UR4][R14.64+-0x200] ;  /* 0xfffe00040e181981 */ /* 0x000322000c2e1d00 */
[----:B------:R-:W-:Y:S02]  /*02f0*/  IADD3.X R7, R11, UR7, RZ, P0, !PT ;  /* 0x000000070b077c10 */ /* 0x000fe400087fe4ff */
[----:B-----5:R-:W-:Y:S02]  /*0300*/  CS2R R8, SRZ ;  /* 0x0000000000087805 */ /* 0x020fe4000001ff00 */
[----:B------:R-:W-:Y:S01]  /*0310*/  CS2R R10, SRZ ;  /* 0x00000000000a7805 */ /* 0x000fe2000001ff00 */
[----:B--2---:R-:W-:-:S05]  /*0320*/  IMAD.WIDE R4, R2, 0x4, R4 ;  /* 0x0000000402047825 */ /* 0x004fca00078e0204 */
[----:B------:R-:W2:Y:S01]  /*0330*/  @P1 LDG.E.EL.128 R8, desc[UR4][R6.64+-0x200] ;  /* 0xfffe000406081981 */ /* 0x000ea2000c2e1d00 */
[----:B------:R-:W-:-:S03]  /*0340*/  ISETP.GE.AND P0, PT, R2, 0x80, PT ;  /* 0x000000800200780c */ /* 0x000fc60003f06270 */
[----:B------:R-:W5:Y:S01]  /*0350*/  LDG.E.EL.128 R4, desc[UR4][R4.64] ;  /* 0x0000000404047981 */ /* 0x000f62000c2e1d00 */
[----:B------:R-:W-:Y:S01]  /*0360*/  IMAD.IADD R3, R2, 0x1, R3 ;  /* 0x0000000102037824 */ /* 0x000fe200078e0203 */
[----:B------:R-:W-:Y:S02]  /*0370*/  CS2R R12, SRZ ;  /* 0x00000000000c7805 */ /* 0x000fe4000001ff00 */
[----:B-1----:R-:W-:Y:S01]  /*0380*/  CS2R R14, SRZ ;  /* 0x00000000000e7805 */ /* 0x002fe2000001ff00 */
[----:B---3--:R-:W-:-:S05]  /*0390*/  IMAD.WIDE R28, R3, 0x4, R28 ;  /* 0x00000004031c7825 */ /* 0x008fca00078e021c */
[----:B------:R1:W3:Y:S01]  /*03a0*/  @!P0 LDG.E.EL.128 R12, desc[UR4][R28.64] ;  /* 0x000000041c0c8981 */ /* 0x0002e2000c2e1d00 */
[----:B----4-:R-:W-:-:S05]  /*03b0*/  SEL R19, R19, RZ, P1 ;  /* 0x000000ff13137207 */ /* 0x010fca0000800000 */
[----:B------:R-:W-:-:S04]  /*03c0*/  FADD R19, RZ, -R19 ;  /* 0x80000013ff137221 */ /* 0x000fc80000000000 */
[----:B------:R-:W-:Y:S01]  /*03d0*/  FMUL R19, R19, 1.4426950216293334961 ;  /* 0x3fb8aa3b13137820 */ /* 0x000fe20000400000 */
[----:B------:R-:W-:-:S04]  /*03e0*/  SEL R18, R18, RZ, P1 ;  /* 0x000000ff12127207 */ /* 0x000fc80000800000 */
[----:B------:R-:W-:Y:S02]  /*03f0*/  FSETP.GEU.AND P5, PT, R19, -126, PT ;  /* 0xc2fc00001300780b */ /* 0x000fe40003fae000 */
[----:B------:R-:W-:Y:S01]  /*0400*/  SEL R17, R17, RZ, P1 ;  /* 0x000000ff11117207 */ /* 0x000fe20000800000 */
[----:B------:R-:W-:-:S04]  /*0410*/  FADD R18, RZ, -R18 ;  /* 0x80000012ff127221 */ /* 0x000fc80000000000 */
[----:B------:R-:W-:Y:S01]  /*0420*/  FADD R17, RZ, -R17 ;  /* 0x80000011ff117221 */ /* 0x000fe20000000000 */
[----:B------:R-:W-:Y:S01]  /*0430*/  FMUL R18, R18, 1.4426950216293334961 ;  /* 0x3fb8aa3b12127820 */ /* 0x000fe20000400000 */
[----:B------:R-:W-:-:S04]  /*0440*/  SEL R16, R16, RZ, P1 ;  /* 0x000000ff10107207 */ /* 0x000fc80000800000 */
[----:B------:R-:W-:Y:S01]  /*0450*/  @!P5 FMUL R19, R19, 0.5 ;  /* 0x3f0000001313d820 */ /* 0x000fe20000400000 */
[----:B------:R-:W-:Y:S01]  /*0460*/  FMUL R3, R17, 1.4426950216293334961 ;  /* 0x3fb8aa3b11037820 */ /* 0x000fe20000400000 */
[----:B------:R-:W-:Y:S02]  /*0470*/  FSETP.GEU.AND P6, PT, R18, -126, PT ;  /* 0xc2fc00001200780b */ /* 0x000fe40003fce000 */
[----:B------:R-:W4:Y:S01]  /*0480*/  MUFU.EX2 R17, R19 ;  /* 0x0000001300117308 */ /* 0x000f220000000800 */
[----:B------:R-:W-:Y:S01]  /*0490*/  FADD R16, RZ, -R16 ;  /* 0x80000010ff107221 */ /* 0x000fe20000000000 */
[----:B------:R-:W-:-:S03]  /*04a0*/  FSETP.GEU.AND P3, PT, R3, -126, PT ;  /* 0xc2fc00000300780b */ /* 0x000fc60003f6e000 */
[----:B------:R-:W-:Y:S01]  /*04b0*/  FMUL R16, R16, 1.4426950216293334961 ;  /* 0x3fb8aa3b10107820 */ /* 0x000fe20000400000 */
[----:B------:R-:W-:-:S04]  /*04c0*/  SEL R22, R22, RZ, P1 ;  /* 0x000000ff16167207 */ /* 0x000fc80000800000 */
[----:B------:R-:W-:Y:S01]  /*04d0*/  FSETP.GEU.AND P2, PT, R16, -126, PT ;  /* 0xc2fc00001000780b */ /* 0x000fe20003f4e000 */
[----:B------:R-:W-:Y:S01]  /*04e0*/  @!P6 FMUL R18, R18, 0.5 ;  /* 0x3f0000001212e820 */ /* 0x000fe20000400000 */
[----:B------:R-:W-:Y:S01]  /*04f0*/  FSETP.GT.AND P4, PT, R22, RZ, PT ;  /* 0x000000ff1600720b */ /* 0x000fe20003f84000 */
[----:B----4-:R-:W-:Y:S02]  /*0500*/  @!P5 FMUL R17, R17, R17 ;  /* 0x000000111111d220 */ /* 0x010fe40000400000 */
[----:B------:R-:W-:Y:S02]  /*0510*/  @!P3 FMUL R3, R3, 0.5 ;  /* 0x3f0000000303b820 */ /* 0x000fe40000400000 */
[----:B------:R-:W4:Y:S01]  /*0520*/  MUFU.EX2 R18, R18 ;  /* 0x0000001200127308 */ /* 0x000f220000000800 */
[----:B------:R-:W-:Y:S01]  /*0530*/  FADD R17, R17, 1 ;  /* 0x3f80000011117421 */ /* 0x000fe20000000000 */
[----:B-1----:R-:W-:Y:S02]  /*0540*/  SEL R29, R26, RZ, P1 ;  /* 0x000000ff1a1d7207 */ /* 0x002fe40000800000 */
[----:B------:R-:W-:-:S02]  /*0550*/  SEL R23, R23, RZ, P1 ;  /* 0x000000ff17177207 */ /* 0x000fc40000800000 */
[----:B------:R-:W-:Y:S01]  /*0560*/  @!P2 FMUL R16, R16, 0.5 ;  /* 0x3f0000001010a820 */ /* 0x000fe20000400000 */
[----:B------:R-:W-:Y:S01]  /*0570*/  FSETP.GT.AND P5, PT, R17, 8.50705917302346158658e+37, PT ;  /* 0x7e8000001100780b */ /* 0x000fe20003fa4000 */
[----:B------:R-:W1:Y:S01]  /*0580*/  MUFU.EX2 R3, R3 ;  /* 0x0000000300037308 */ /* 0x000e620000000800 */
[----:B------:R-:W-:Y:S01]  /*0590*/  @!P4 FMUL R22, R22, R29 ;  /* 0x0000001d1616c220 */ /* 0x000fe20000400000 */
[----:B------:R-:W-:Y:S02]  /*05a0*/  FSETP.GT.AND P4, PT, R23, RZ, PT ;  /* 0x000000ff1700720b */ /* 0x000fe40003f84000 */
[----:B------:R-:W-:-:S04]  /*05b0*/  SEL R26, R27, RZ, P1 ;  /* 0x000000ff1b1a7207 */ /* 0x000fc80000800000 */
[----:B------:R-:W2:Y:S01]  /*05c0*/  MUFU.EX2 R16, R16 ;  /* 0x0000001000107308 */ /* 0x000ea20000000800 */
[----:B----4-:R-:W-:Y:S01]  /*05d0*/  @!P6 FMUL R18, R18, R18 ;  /* 0x000000121212e220 */ /* 0x010fe20000400000 */
[----:B------:R-:W-:Y:S02]  /*05e0*/  SEL R21, R21, RZ, P1 ;  /* 0x000000ff15157207 */ /* 0x000fe40000800000 */
[----:B------:R-:W-:Y:S01]  /*05f0*/  @P5 FMUL R17, R17, 0.25 ;  /* 0x3e80000011115820 */ /* 0x000fe20000400000 */
[----:B------:R-:W-:Y:S01]  /*0600*/  FADD R19, R18, 1 ;  /* 0x3f80000012137421 */ /* 0x000fe20000000000 */
[----:B-----5:R-:W-:Y:S01]  /*0610*/  FADD R4, R4, 0.0010000000474974513054 ;  /* 0x3a83126f04047421 */ /* 0x020fe20000000000 */
[----:B-1----:R-:W-:Y:S01]  /*0620*/  @!P3 FMUL R3, R3, R3 ;  /* 0x000000030303b220 */ /* 0x002fe20000400000 */
[----:B------:R-:W-:Y:S01]  /*0630*/  FSETP.GT.AND P6, PT, R21, RZ, PT ;  /* 0x000000ff1500720b */ /* 0x000fe20003fc4000 */
[----:B------:R-:W-:Y:S01]  /*0640*/  @!P4 FMUL R23, R23, R26 ;  /* 0x0000001a1717c220 */ /* 0x000fe20000400000 */
[----:B------:R-:W-:Y:S01]  /*0650*/  FADD R26, R5, 0.0010000000474974513054 ;  /* 0x3a83126f051a7421 */ /* 0x000fe20000000000 */
[----:B------:R-:W-:Y:S01]  /*0660*/  FADD R5, R3, 1 ;  /* 0x3f80000003057421 */ /* 0x000fe20000000000 */
[----:B------:R-:W-:Y:S01]  /*0670*/  FSETP.GT.AND P3, PT, R19, 8.50705917302346158658e+37, PT ;  /* 0x7e8000001300780b */ /* 0x000fe20003f64000 */
[----:B------:R-:W1:Y:S01]  /*0680*/  MUFU.RCP R17, R17 ;  /* 0x0000001100117308 */ /* 0x000e620000001000 */
[----:B------:R-:W-:Y:S01]  /*0690*/  HFMA2.MMA R3, -RZ, RZ, 1.625, 0 ;  /* 0x3e800000ff037435 */ /* 0x000fe200000001ff */
[----:B0-2---:R-:W-:Y:S01]  /*06a0*/  @!P2 FMUL R16, R16, R16 ;  /* 0x000000101010a220 */ /* 0x005fe20000400000 */
[----:B------:R-:W-:-:S05]  /*06b0*/  SEL R28, R25, RZ, P1 ;  /* 0x000000ff191c7207 */ /* 0x000fca0000800000 */
[----:B------:R-:W0:Y:S01]  /*06c0*/  MUFU.SQRT R4, R4 ;  /* 0x0000000400047308 */ /* 0x000e220000002000 */
[----:B------:R-:W-:Y:S01]  /*06d0*/  FADD R18, R16, 1 ;  /* 0x3f80000010127421 */ /* 0x000fe20000000000 */
[----:B------:R-:W-:Y:S01]  /*06e0*/  FSETP.GT.AND P2, PT, R5, 8.50705917302346158658e+37, PT ;  /* 0x7e8000000500780b */ /* 0x000fe20003f44000 */
[----:B------:R-:W-:Y:S01]  /*06f0*/  @!P6 FMUL R21, R21, R28 ;  /* 0x0000001c1515e220 */ /* 0x000fe20000400000 */
[----:B------:R-:W-:Y:S01]  /*0700*/  FSEL R28, R3, 1, P5 ;  /* 0x3f800000031c7808 */ /* 0x000fe20002800000 */
[----:B------:R-:W-:Y:S01]  /*0710*/  @P3 FMUL R19, R19, 0.25 ;  /* 0x3e80000013133820 */ /* 0x000fe20000400000 */
[----:B------:R-:W-:Y:S02]  /*0720*/  FSETP.GT.AND P4, PT, R18, 8.50705917302346158658e+37, PT ;  /* 0x7e8000001200780b */ /* 0x000fe40003f84000 */
[----:B------:R-:W-:Y:S01]  /*0730*/  SEL R11, R11, RZ, P1 ;  /* 0x000000ff0b0b7207 */ /* 0x000fe20000800000 */
[----:B-1----:R-:W-:Y:S01]  /*0740*/  FMUL R28, R17, R28 ;  /* 0x0000001c111c7220 */ /* 0x002fe20000400000 */
[----:B------:R-:W1:Y:S01]  /*0750*/  MUFU.RCP R16, R19 ;  /* 0x0000001300107308 */ /* 0x000e620000001000 */
[----:B------:R-:W-:-:S02]  /*0760*/  SEL R20, R20, RZ, P1 ;  /* 0x000000ff14147207 */ /* 0x000fc40000800000 */
[----:B---3--:R-:W-:Y:S02]  /*0770*/  SEL R15, R15, RZ, !P0 ;  /* 0x000000ff0f0f7207 */ /* 0x008fe40004000000 */
[----:B0-----:R-:W-:Y:S01]  /*0780*/  FSETP.GT.AND P5, PT, R4, 8.50705917302346158658e+37, PT ;  /* 0x7e8000000400780b */ /* 0x001fe20003fa4000 */
[----:B------:R-:W-:Y:S01]  /*0790*/  @P0 FFMA R15, R28, R23, R11 ;  /* 0x000000171c0f0223 */ /* 0x000fe2000000000b */
[----:B------:R-:W-:Y:S01]  /*07a0*/  FSEL R11, R3, 1, P3 ;  /* 0x3f800000030b7808 */ /* 0x000fe20001800000 */
[----:B------:R-:W-:Y:S01]  /*07b0*/  @P2 FMUL R5, R5, 0.25 ;  /* 0x3e80000005052820 */ /* 0x000fe20000400000 */
[----:B------:R-:W-:Y:S02]  /*07c0*/  FSETP.GEU.AND P3, PT, R4, 1.175494350822287508e-38, PT ;  /* 0x008000000400780b */ /* 0x000fe40003f6e000 */
[----:B------:R-:W-:Y:S01]  /*07d0*/  SEL R17, R24, RZ, P1 ;  /* 0x000000ff18117207 */ /* 0x000fe20000800000 */
[----:B------:R-:W-:Y:S01]  /*07e0*/  FADD R28, R7, 0.0010000000474974513054 ;  /* 0x3a83126f071c7421 */ /* 0x000fe20000000000 */
[----:B------:R-:W-:Y:S01]  /*07f0*/  FSETP.GT.AND P6, PT, R20, RZ, PT ;  /* 0x000000ff1400720b */ /* 0x000fe20003fc4000 */
[----:B------:R-:W0:Y:S01]  /*0800*/  LDC.64 R24, c[0x0][0x240] ;  /* 0x00009000ff187b82 */ /* 0x000e220000000a00 */
[----:B------:R-:W-:Y:S01]  /*0810*/  @P4 FMUL R18, R18, 0.25 ;  /* 0x3e80000012124820 */ /* 0x000fe20000400000 */
[----:B------:R-:W2:Y:S01]  /*0820*/  MUFU.RCP R5, R5 ;  /* 0x0000000500057308 */ /* 0x000ea20000001000 */
[----:B------:R-:W-:Y:S01]  /*0830*/  SEL R10, R10, RZ, P1 ;  /* 0x000000ff0a0a7207 */ /* 0x000fe20000800000 */
[----:B------:R-:W-:Y:S01]  /*0840*/  @P5 FMUL R4, R4, 0.25 ;  /* 0x3e80000004045820 */ /* 0x000fe20000400000 */
[----:B-1----:R-:W-:-:S05]  /*0850*/  FMUL R11, R16, R11 ;  /* 0x0000000b100b7220 */ /* 0x002fca0000400000 */
[----:B------:R-:W-:Y:S01]  /*0860*/  MUFU.SQRT R26, R26 ;  /* 0x0000001a001a7308 */ /* 0x000fe20000002000 */
[----:B------:R-:W-:Y:S01]  /*0870*/  @!P3 FMUL R4, R4, 16777216 ;  /* 0x4b8000000404b820 */ /* 0x000fe20000400000 */
[----:B------:R-:W-:-:S06]  /*0880*/  SEL R14, R14, RZ, !P0 ;  /* 0x000000ff0e0e7207 */ /* 0x000fcc0004000000 */
[----:B------:R1:W3:Y:S01]  /*0890*/  MUFU.RCP R23, R18 ;  /* 0x0000001200177308 */ /* 0x0002e20000001000 */
[----:B------:R-:W-:-:S07]  /*08a0*/  @!P6 FMUL R20, R20, R17 ;  /* 0x000000111414e220 */ /* 0x000fce0000400000 */
[----:B------:R-:W4:Y:S01]  /*08b0*/  MUFU.SQRT R28, R28 ;  /* 0x0000001c001c7308 */ /* 0x000f220000002000 */
[----:B-1----:R-:W1:Y:S01]  /*08c0*/  LDC.64 R18, c[0x0][0x250] ;  /* 0x00009400ff127b82 */ /* 0x002e620000000a00 */
[----:B------:R-:W-:Y:S01]  /*08d0*/  @P0 FFMA R14, R11, R22, R10 ;  /* 0x000000160b0e0223 */ /* 0x000fe2000000000a */
[C---:B------:R-:W-:Y:S02]  /*08e0*/  FSEL R10, R3.reuse, 1, P2 ;  /* 0x3f800000030a7808 */ /* 0x040fe40001000000 */
[----:B------:R-:W-:-:S04]  /*08f0*/  FSEL R22, R3, 1, P4 ;  /* 0x3f80000003167808 */ /* 0x000fc80002000000 */
[----:B------:R-:W5:Y:S01]  /*0900*/  LDC.64 R16, c[0x0][0x258] ;  /* 0x00009600ff107b82 */ /* 0x000f620000000a00 */
[----:B------:R-:W0:Y:S01]  /*0910*/  MUFU.RCP R7, R4 ;  /* 0x0000000400077308 */ /* 0x000e220000001000 */
[----:B--2---:R-:W-:Y:S01]  /*0920*/  FMUL R10, R5, R10 ;  /* 0x0000000a050a7220 */ /* 0x004fe20000400000 */
[----:B------:R-:W-:Y:S01]  /*0930*/  FSEL R5, R3, 1, P5 ;  /* 0x3f80000003057808 */ /* 0x000fe20002800000 */
[----:B---3--:R-:W-:Y:S01]  /*0940*/  FMUL R23, R23, R22 ;  /* 0x0000001617177220 */ /* 0x008fe20000400000 */
[----:B------:R-:W-:Y:S02]  /*0950*/  FSETP.GT.AND P6, PT, R26, 8.50705917302346158658e+37, PT ;  /* 0x7e8000001a00780b */ /* 0x000fe40003fc4000 */
[----:B----4-:R-:W-:Y:S02]  /*0960*/  FSETP.GT.AND P4, PT, R28, 8.50705917302346158658e+37, PT ;  /* 0x7e8000001c00780b */ /* 0x010fe40003f84000 */
[----:B------:R-:W-:Y:S02]  /*0970*/  SEL R22, R8, RZ, P1 ;  /* 0x000000ff08167207 */ /* 0x000fe40000800000 */
[----:B------:R-:W-:Y:S01]  /*0980*/  SEL R11, R9, RZ, P1 ;  /* 0x000000ff090b7207 */ /* 0x000fe20000800000 */
[----:B0-----:R-:W-:Y:S01]  /*0990*/  IMAD.WIDE R8, R2, 0x4, R24 ;  /* 0x0000000402087825 */ /* 0x001fe200078e0218 */
[----:B------:R-:W-:-:S03]  /*09a0*/  FSETP.GEU.AND P2, PT, R26, 1.175494350822287508e-38, PT ;  /* 0x008000001a00780b */ /* 0x000fc60003f4e000 */
[----:B------:R-:W-:Y:S01]  /*09b0*/  @!P3 FMUL R5, R5, 16777216 ;  /* 0x4b8000000505b820 */ /* 0x000fe20000400000 */
[----:B------:R-:W-:Y:S02]  /*09c0*/  FSETP.GEU.AND P1, PT, R28, 1.175494350822287508e-38, PT ;  /* 0x008000001c00780b */ /* 0x000fe40003f2e000 */
[----:B------:R-:W-:Y:S01]  /*09d0*/  SEL R13, R13, RZ, !P0 ;  /* 0x000000ff0d0d7207 */ /* 0x000fe20004000000 */
[----:B------:R-:W-:Y:S01]  /*09e0*/  @P0 FFMA R13, R10, R21, R11 ;  /* 0x000000150a0d0223 */ /* 0x000fe2000000000b */
[----:B------:R-:W-:Y:S01]  /*09f0*/  FMUL R7, R7, R5 ;  /* 0x0000000507077220 */ /* 0x000fe20000400000 */
[----:B------:R-:W2:Y:S01]  /*0a00*/  LDG.E.EL.128 R8, desc[UR4][R8.64] ;  /* 0x0000000408087981 */ /* 0x000ea2000c2e1d00 */
[----:B------:R-:W0:Y:S01]  /*0a10*/  LDC.64 R4, c[0x0][0x260] ;  /* 0x00009800ff047b82 */ /* 0x000e220000000a00 */
[----:B------:R-:W-:Y:S01]  /*0a20*/  @P6 FMUL R26, R26, 0.25 ;  /* 0x3e8000001a1a6820 */ /* 0x000fe20000400000 */
[----:B------:R-:W-:Y:S01]  /*0a30*/  @P4 FMUL R28, R28, 0.25 ;  /* 0x3e8000001c1c4820 */ /* 0x000fe20000400000 */
[----:B-1----:R-:W-:-:S04]  /*0a40*/  IMAD.WIDE R18, R2, 0x4, R18 ;  /* 0x0000000402127825 */ /* 0x002fc800078e0212 */
[----:B------:R-:W-:Y:S01]  /*0a50*/  @!P2 FMUL R26, R26, 16777216 ;  /* 0x4b8000001a1aa820 */ /* 0x000fe20000400000 */
[----:B-----5:R-:W-:-:S04]  /*0a60*/  IMAD.WIDE R24, R2, 0x4, R16 ;  /* 0x0000000402187825 */ /* 0x020fc800078e0210 */
[----:B------:R-:W-:Y:S01]  /*0a70*/  @!P1 FMUL R28, R28, 16777216 ;  /* 0x4b8000001c1c9820 */ /* 0x000fe20000400000 */
[----:B------:R-:W-:Y:S01]  /*0a80*/  SEL R12, R12, RZ, !P0 ;  /* 0x000000ff0c0c7207 */ /* 0x000fe20004000000 */
[----:B------:R-:W-:Y:S01]  /*0a90*/  @P0 FFMA R12, R23, R20, R22 ;  /* 0x00000014170c0223 */ /* 0x000fe20000000016 */
[----:B------:R-:W3:Y:S01]  /*0aa0*/  LDG.E.EL.128 R16, desc[UR4][R18.64] ;  /* 0x0000000412107981 */ /* 0x000ee2000c2e1d00 */
[----:B------:R-:W1:Y:S03]  /*0ab0*/  MUFU.RCP R26, R26 ;  /* 0x0000001a001a7308 */ /* 0x000e660000001000 */
[----:B------:R-:W3:Y:S05]  /*0ac0*/  LDG.E.EL.128 R20, desc[UR4][R24.64] ;  /* 0x0000000418147981 */ /* 0x000eea000c2e1d00 */
[----:B------:R-:W4:Y:S01]  /*0ad0*/  MUFU.RCP R28, R28 ;  /* 0x0000001c001c7308 */ /* 0x000f220000001000 */
[----:B------:R-:W-:-:S02]  /*0ae0*/  FSEL R27, R3, 1, P4 ;  /* 0x3f800000031b7808 */ /* 0x000fc40002000000 */
[----:B------:R-:W-:Y:S01]  /*0af0*/  FSEL R29, R3, 1, P6 ;  /* 0x3f800000031d7808 */ /* 0x000fe20003000000 */
[----:B0-----:R-:W-:-:S04]  /*0b00*/  IMAD.WIDE R4, R2, 0x4, R4 ;  /* 0x0000000402047825 */ /* 0x001fc800078e0204 */
[----:B------:R-:W-:Y:S01]  /*0b10*/  @!P1 FMUL R27, R27, 16777216 ;  /* 0x4b8000001b1b9820 */ /* 0x000fe20000400000 */
[----:B------:R-:W-:-:S04]  /*0b20*/  @!P2 FMUL R29, R29, 16777216 ;  /* 0x4b8000001d1da820 */ /* 0x000fc80000400000 */
[----:B-1----:R-:W-:Y:S01]  /*0b30*/  FMUL R29, R26, R29 ;  /* 0x0000001d1a1d7220 */ /* 0x002fe20000400000 */
[----:B----4-:R-:W-:Y:S02]  /*0b40*/  FMUL R2, R28, R27 ;  /* 0x0000001b1c027220 */ /* 0x010fe40000400000 */
[----:B------:R0:W4:Y:S01]  /*0b50*/  LDG.E.EL.128 R24, desc[UR4][R4.64] ;  /* 0x0000000404187981 */ /* 0x000122000c2e1d00 */
[----:B------:R-:W-:-:S04]  /*0b60*/  FADD R6, R6, 0.0010000000474974513054 ;  /* 0x3a83126f06067421 */ /* 0x000fc80000000000 */
[----:B------:R-:W1:Y:S02]  /*0b70*/  MUFU.SQRT R28, R6 ;  /* 0x00000006001c7308 */ /* 0x000e640000002000 */
[C---:B-1----:R-:W-:Y:S02]  /*0b80*/  FSETP.GT.AND P0, PT, R28.reuse, 8.50705917302346158658e+37, PT ;  /* 0x7e8000001c00780b */ /* 0x042fe40003f04000 */
[----:B------:R-:W-:-:S11]  /*0b90*/  FSETP.GEU.AND P1, PT, R28, 1.175494350822287508e-38, PT ;  /* 0x008000001c00780b */ /* 0x000fd60003f2e000 */
[----:B------:R-:W-:-:S04]  /*0ba0*/  @P0 FMUL R28, R28, 0.25 ;  /* 0x3e8000001c1c0820 */ /* 0x000fc80000400000 */
[----:B------:R-:W-:-:S06]  /*0bb0*/  @!P1 FMUL R28, R28, 16777216 ;  /* 0x4b8000001c1c9820 */ /* 0x000fcc0000400000 */
[----:B------:R-:W1:Y:S01]  /*0bc0*/  MUFU.RCP R28, R28 ;  /* 0x0000001c001c7308 */ /* 0x000e620000001000 */
[----:B------:R-:W-:-:S05]  /*0bd0*/  FSEL R3, R3, 1, P0 ;  /* 0x3f80000003037808 */ /* 0x000fca0000000000 */
[----:B------:R-:W-:-:S04]  /*0be0*/  @!P1 FMUL R3, R3, 16777216 ;  /* 0x4b80000003039820 */ /* 0x000fc80000400000 */
[----:B-1----:R-:W-:Y:S01]  /*0bf0*/  FMUL R3, R28, R3 ;  /* 0x000000031c037220 */ /* 0x002fe20000400000 */
[----:B--2---:R-:W-:Y:S01]  /*0c00*/  FADD R8, -R8, R12 ;  /* 0x0000000c08087221 */ /* 0x004fe20000000100 */
[----:B0-----:R-:W-:Y:S01]  /*0c10*/  FADD R4, -R9, R13 ;  /* 0x0000000d09047221 */ /* 0x001fe20000000100 */
[----:B------:R-:W-:Y:S01]  /*0c20*/  FADD R11, -R11, R15 ;  /* 0x0000000f0b0b7221 */ /* 0x000fe20000000100 */
[----:B------:R-:W-:Y:S01]  /*0c30*/  FADD R10, -R10, R14 ;  /* 0x0000000e0a0a7221 */ /* 0x000fe20000000100 */
[----:B------:R-:W-:Y:S01]  /*0c40*/  FMUL R9, R7, R8 ;  /* 0x0000000807097220 */ /* 0x000fe20000400000 */
[----:B------:R-:W-:Y:S01]  /*0c50*/  FMUL R8, R29, R4 ;  /* 0x000000041d087220 */ /* 0x000fe20000400000 */
[----:B------:R-:W0:Y:S01]  /*0c60*/  LDC.64 R6, c[0x0][0x210] ;  /* 0x00008400ff067b82 */ /* 0x000e220000000a00 */
[----:B------:R-:W-:Y:S01]  /*0c70*/  FMUL R2, R2, R11 ;  /* 0x0000000b02027220 */ /* 0x000fe20000400000 */
[----:B------:R-:W-:-:S06]  /*0c80*/  FMUL R3, R3, R10 ;  /* 0x0000000a03037220 */ /* 0x000fcc0000400000 */
[----:B------:R-:W1:Y:S01]  /*0c90*/  LDC.64 R4, c[0x0][0x268] ;  /* 0x00009a00ff047b82 */ /* 0x000e620000000a00 */
[----:B---3--:R-:W-:Y:S01]  /*0ca0*/  FFMA R16, R16, R9, R20 ;  /* 0x0000000910107223 */ /* 0x008fe20000000014 */
[----:B------:R-:W-:Y:S01]  /*0cb0*/  FFMA R17, R17, R8, R21 ;  /* 0x0000000811117223 */ /* 0x000fe20000000015 */
[----:B------:R-:W-:Y:S01]  /*0cc0*/  FFMA R18, R18, R3, R22 ;  /* 0x0000000312127223 */ /* 0x000fe20000000016 */
[----:B------:R-:W-:Y:S02]  /*0cd0*/  FFMA R19, R19, R2, R23 ;  /* 0x0000000213137223 */ /* 0x000fe40000000017 */
[----:B------:R-:W-:Y:S02]  /*0ce0*/  FSETP.GT.AND P3, PT, R16, RZ, PT ;  /* 0x000000ff1000720b */ /* 0x000fe40003f64000 */
[----:B------:R-:W-:Y:S02]  /*0cf0*/  FSETP.GT.AND P2, PT, R17, RZ, PT ;  /* 0x000000ff1100720b */ /* 0x000fe40003f44000 */
[----:B------:R-:W-:-:S02]  /*0d00*/  FSETP.GT.AND P1, PT, R18, RZ, PT ;  /* 0x000000ff1200720b */ /* 0x000fc40003f24000 */
[----:B------:R-:W-:Y:S01]  /*0d10*/  FSETP.GT.AND P0, PT, R19, RZ, PT ;  /* 0x000000ff1300720b */ /* 0x000fe20003f04000 */
[----:B0-----:R-:W-:-:S04]  /*0d20*/  IMAD.WIDE R6, R0, 0x4, R6 ;  /* 0x0000000400067825 */ /* 0x001fc800078e0206 */
[----:B-1----:R-:W-:-:S04]  /*0d30*/  IMAD.WIDE R4, R0, 0x4, R4 ;  /* 0x0000000400047825 */ /* 0x002fc800078e0204 */
[----:B----4-:R-:W-:Y:S01]  /*0d40*/  @!P3 FMUL R16, R24, R16 ;  /* 0x000000101810b220 */ /* 0x010fe20000400000 */
[----:B------:R-:W-:Y:S01]  /*0d50*/  @!P2 FMUL R17, R25, R17 ;  /* 0x000000111911a220 */ /* 0x000fe20000400000 */
[----:B------:R-:W-:Y:S02]  /*0d60*/  @!P1 FMUL R18, R26, R18 ;  /* 0x000000121a129220 */ /* 0x000fe40000400000 */
[----:B------:R-:W-:Y:S01]  /*0d70*/  @!P0 FMUL R19, R27, R19 ;  /* 0x000000131b138220 */ /* 0x000fe20000400000 */
[----:B------:R-:W-:Y:S04]  /*0d80*/  STG.E.128 desc[UR4][R4.64], R12 ;  /* 0x0000000c04007986 */ /* 0x000fe8000c101d04 */
[----:B------:R-:W-:Y:S01]  /*0d90*/  STG.E.128 desc[UR4][R6.64], R16 ;  /* 0x0000001006007986 */ /* 0x000fe2000c101d04 */
[----:B------:R-:W-:Y:S05]  /*0da0*/  EXIT ;  /* 0x000000000000794d */ /* 0x000fea0003800000 */
.L_x_0:
[----:B------:R-:W-:-:S00]  /*0db0*/  BRA `(.L_x_0) ;  /* 0xfffffffc00fc7947 */ /* 0x000fc0000383ffff */
[----:B------:R-:W-:-:S00]  /*0dc0*/  NOP ;  /* 0x0000000000007918 */ /* 0x000fc00000000000 */
        /* <DEDUP_REMOVED lines=11> */
.L_x_1:


//--------------------- .nv.global.init           --------------------------
	.section	.nv.global.init,"aw",@progbits
.nv.global.init:
	.type		_$_str,@object
	.size		_$_str,(_$_str_$_2 - _$_str)
_$_str:
        /*0000*/ 	.byte	0x5f, 0x5f, 0x43, 0x55, 0x44, 0x41, 0x5f, 0x46, 0x54, 0x5a, 0x00
	.type		_$_str_$_2,@object
	.size		_$_str_$_2,(.L_1 - _$_str_$_2)
_$_str_$_2:
        /*000b*/ 	.byte	0x5f, 0x5f, 0x43, 0x55, 0x44, 0x41, 0x5f, 0x50, 0x52, 0x45, 0x43, 0x5f, 0x53, 0x51, 0x52, 0x54
        /*001b*/ 	.byte	0x00
.L_1:


//--------------------- .nv.constant0.triton_poi_fused__native_batch_norm_legit_no_training__prelu_kernel_cat_30 --------------------------
	.section	.nv.constant0.triton_poi_fused__native_batch_norm_legit_no_training__prelu_kernel_cat_30,"a",@progbits
	.sectionflags	@""
	.align	4
.nv.constant0.triton_poi_fused__native_batch_norm_legit_no_training__prelu_kernel_cat_30:
	.zero		628
